	.headerflags	@"EF_CUDA_TEXMODE_UNIFIED EF_CUDA_64BIT_ADDRESS EF_CUDA_ACCELERATORS EF_CUDA_SM90 EF_CUDA_VIRTUAL_SM(EF_CUDA_SM90)"
	.elftype	@"ET_EXEC"


//--------------------- .nv.info                  --------------------------
	.section	.nv.info,"",@"SHT_CUDA_INFO"
	.align	4


	//----- nvinfo : EIATTR_REGCOUNT
	.align		4
        /*0000*/ 	.byte	0x04, 0x2f
        /*0002*/ 	.short	(.L_2 - .L_1)
	.align		4
.L_1:
        /*0004*/ 	.word	index@(triton_per_fused_native_group_norm_12)
        /*0008*/ 	.word	0x00000014


	//----- nvinfo : EIATTR_MIN_STACK_SIZE
	.align		4
.L_2:
        /*000c*/ 	.byte	0x04, 0x12
        /*000e*/ 	.short	(.L_4 - .L_3)
	.align		4
.L_3:
        /*0010*/ 	.word	index@(triton_per_fused_native_group_norm_12)
        /*0014*/ 	.word	0x00000000


	//----- nvinfo : EIATTR_FRAME_SIZE
	.align		4
.L_4:
        /*0018*/ 	.byte	0x04, 0x11
        /*001a*/ 	.short	(.L_6 - .L_5)
	.align		4
.L_5:
        /*001c*/ 	.word	index@(triton_per_fused_native_group_norm_12)
        /*0020*/ 	.word	0x00000000


	//----- nvinfo : EIATTR_MIN_STACK_SIZE
	.align		4
.L_6:
        /*0024*/ 	.byte	0x04, 0x12
        /*0026*/ 	.short	(.L_8 - .L_7)
	.align		4
.L_7:
        /*0028*/ 	.word	index@(triton_per_fused_native_group_norm_12)
        /*002c*/ 	.word	0x00000000
.L_8:


//--------------------- .nv.info.triton_per_fused_native_group_norm_12 --------------------------
	.section	.nv.info.triton_per_fused_native_group_norm_12,"",@"SHT_CUDA_INFO"
	.sectionflags	@""
	.align	4


	//----- nvinfo : EIATTR_CUDA_API_VERSION
	.align		4
        /*0000*/ 	.byte	0x04, 0x37
        /*0002*/ 	.short	(.L_10 - .L_9)
.L_9:
        /*0004*/ 	.word	0x0000007c


	//----- nvinfo : EIATTR_KPARAM_INFO
	.align		4
.L_10:
        /*0008*/ 	.byte	0x04, 0x17
        /*000a*/ 	.short	(.L_12 - .L_11)
.L_11:
        /*000c*/ 	.word	0x00000000
        /*0010*/ 	.short	0x0007
        /*0012*/ 	.short	0x0034
        /*0014*/ 	.byte	0x00, 0xf0, 0x11, 0x00


	//----- nvinfo : EIATTR_KPARAM_INFO
	.align		4
.L_12:
        /*0018*/ 	.byte	0x04, 0x17
        /*001a*/ 	.short	(.L_14 - .L_13)
.L_13:
        /*001c*/ 	.word	0x00000000
        /*0020*/ 	.short	0x0006
        /*0022*/ 	.short	0x0030
        /*0024*/ 	.byte	0x00, 0xf0, 0x11, 0x00


	//----- nvinfo : EIATTR_KPARAM_INFO
	.align		4
.L_14:
        /*0028*/ 	.byte	0x04, 0x17
        /*002a*/ 	.short	(.L_16 - .L_15)
.L_15:
        /*002c*/ 	.word	0x00000000
        /*0030*/ 	.short	0x0005
        /*0032*/ 	.short	0x0028
        /*0034*/ 	.byte	0x00, 0xf4, 0x21, 0x00


	//----- nvinfo : EIATTR_KPARAM_INFO
	.align		4
.L_16:
        /*0038*/ 	.byte	0x04, 0x17
        /*003a*/ 	.short	(.L_18 - .L_17)
.L_17:
        /*003c*/ 	.word	0x00000000
        /*0040*/ 	.short	0x0004
        /*0042*/ 	.short	0x0020
        /*0044*/ 	.byte	0x00, 0xf4, 0x21, 0x00


	//----- nvinfo : EIATTR_KPARAM_INFO
	.align		4
.L_18:
        /*0048*/ 	.byte	0x04, 0x17
        /*004a*/ 	.short	(.L_20 - .L_19)
.L_19:
        /*004c*/ 	.word	0x00000000
        /*0050*/ 	.short	0x0003
        /*0052*/ 	.short	0x0018
        /*0054*/ 	.byte	0x00, 0xf4, 0x21, 0x00


	//----- nvinfo : EIATTR_KPARAM_INFO
	.align		4
.L_20:
        /*0058*/ 	.byte	0x04, 0x17
        /*005a*/ 	.short	(.L_22 - .L_21)
.L_21:
        /*005c*/ 	.word	0x00000000
        /*0060*/ 	.short	0x0002
        /*0062*/ 	.short	0x0010
        /*0064*/ 	.byte	0x00, 0xf4, 0x21, 0x00


	//----- nvinfo : EIATTR_KPARAM_INFO
	.align		4
.L_22:
        /*0068*/ 	.byte	0x04, 0x17
        /*006a*/ 	.short	(.L_24 - .L_23)
.L_23:
        /*006c*/ 	.word	0x00000000
        /*0070*/ 	.short	0x0001
        /*0072*/ 	.short	0x0008
        /*0074*/ 	.byte	0x00, 0xf4, 0x21, 0x00


	//----- nvinfo : EIATTR_KPARAM_INFO
	.align		4
.L_24:
        /*0078*/ 	.byte	0x04, 0x17
        /*007a*/ 	.short	(.L_26 - .L_25)
.L_25:
        /*007c*/ 	.word	0x00000000
        /*0080*/ 	.short	0x0000
        /*0082*/ 	.short	0x0000
        /*0084*/ 	.byte	0x00, 0xf4, 0x21, 0x00


	//----- nvinfo : EIATTR_SPARSE_MMA_MASK
	.align		4
.L_26:
        /*0088*/ 	.byte	0x03, 0x50
        /*008a*/ 	.short	0x0000


	//----- nvinfo : EIATTR_MAXREG_COUNT
	.align		4
        /*008c*/ 	.byte	0x03, 0x1b
        /*008e*/ 	.short	0x00ff


	//----- nvinfo : EIATTR_COOP_GROUP_MASK_REGIDS
	.align		4
        /*0090*/ 	.byte	0x04, 0x29
        /*0092*/ 	.short	(.L_28 - .L_27)


	//   ....[0]....
.L_27:
        /*0094*/ 	.word	0xffffffff


	//   ....[1]....
        /*0098*/ 	.word	0xffffffff


	//   ....[2]....
        /*009c*/ 	.word	0xffffffff


	//   ....[3]....
        /*00a0*/ 	.word	0xffffffff


	//   ....[4]....
        /*00a4*/ 	.word	0xffffffff


	//   ....[5]....
        /*00a8*/ 	.word	0xffffffff


	//----- nvinfo : EIATTR_COOP_GROUP_INSTR_OFFSETS
	.align		4
.L_28:
        /*00ac*/ 	.byte	0x04, 0x28
        /*00ae*/ 	.short	(.L_30 - .L_29)


	//   ....[0]....
.L_29:
        /*00b0*/ 	.word	0x00000150


	//   ....[1]....
        /*00b4*/ 	.word	0x00000190


	//   ....[2]....
        /*00b8*/ 	.word	0x000001c0


	//   ....[3]....
        /*00bc*/ 	.word	0x000001f0


	//   ....[4]....
        /*00c0*/ 	.word	0x00000360


	//   ....[5]....
        /*00c4*/ 	.word	0x000003a0


	//----- nvinfo : EIATTR_EXIT_INSTR_OFFSETS
	.align		4
.L_30:
        /*00c8*/ 	.byte	0x04, 0x1c
        /*00ca*/ 	.short	(.L_32 - .L_31)


	//   ....[0]....
.L_31:
        /*00cc*/ 	.word	0x000004f0


	//   ....[1]....
        /*00d0*/ 	.word	0x00000510


	//----- nvinfo : EIATTR_REQNTID
	.align		4
.L_32:
        /*00d4*/ 	.byte	0x04, 0x10
        /*00d6*/ 	.short	(.L_34 - .L_33)
.L_33:
        /*00d8*/ 	.word	0x00000040
        /*00dc*/ 	.word	0x00000001
        /*00e0*/ 	.word	0x00000001


	//----- nvinfo : EIATTR_CBANK_PARAM_SIZE
	.align		4
.L_34:
        /*00e4*/ 	.byte	0x03, 0x19
        /*00e6*/ 	.short	0x0038


	//----- nvinfo : EIATTR_PARAM_CBANK
	.align		4
        /*00e8*/ 	.byte	0x04, 0x0a
        /*00ea*/ 	.short	(.L_36 - .L_35)
	.align		4
.L_35:
        /*00ec*/ 	.word	index@(.nv.constant0.triton_per_fused_native_group_norm_12)
        /*00f0*/ 	.short	0x0210
        /*00f2*/ 	.short	0x0038


	//----- nvinfo : EIATTR_SW_WAR
	.align		4
.L_36:
        /*00f4*/ 	.byte	0x04, 0x36
        /*00f6*/ 	.short	(.L_38 - .L_37)
.L_37:
        /*00f8*/ 	.word	0x00000008
.L_38:


//--------------------- .nv.callgraph             --------------------------
	.section	.nv.callgraph,"",@"SHT_CUDA_CALLGRAPH"
	.align	4
	.sectionentsize	8
	.align		4
        /*0000*/ 	.word	0x00000000
	.align		4
        /*0004*/ 	.word	0xffffffff
	.align		4
        /*0008*/ 	.word	0x00000000
	.align		4
        /*000c*/ 	.word	0xfffffffe
	.align		4
        /*0010*/ 	.word	0x00000000
	.align		4
        /*0014*/ 	.word	0xfffffffd
	.align		4
        /*0018*/ 	.word	0x00000000
	.align		4
        /*001c*/ 	.word	0xfffffffc


//--------------------- .nv.constant4             --------------------------
	.section	.nv.constant4,"a",@progbits
	.align	8
	.align		8
.nv.constant4:
        /*0000*/ 	.dword	_$_str


//--------------------- .text.triton_per_fused_native_group_norm_12 --------------------------
	.section	.text.triton_per_fused_native_group_norm_12,"ax",@progbits
	.align	128
        .global         triton_per_fused_native_group_norm_12
        .type           triton_per_fused_native_group_norm_12,@function
        .size           triton_per_fused_native_group_norm_12,(.L_x_1 - triton_per_fused_native_group_norm_12)
        .other          triton_per_fused_native_group_norm_12,@"STO_CUDA_ENTRY STV_DEFAULT"
triton_per_fused_native_group_norm_12:
.text.triton_per_fused_native_group_norm_12:
[----:B------:R-:W0:Y:S02]  /*0000*/  LDC R1, c[0x0][0x28] ;  /* 0x00000a00ff017b82 */ /* 0x000e240000000800 */
[----:B------:R-:W1:Y:S01]  /*0010*/  S2R R11, SR_TID.X ;  /* 0x00000000000b7919 */ /* 0x000e620000002100 */
[----:B------:R-:W2:Y:S01]  /*0020*/  LDC.64 R2, c[0x0][0x220] ;  /* 0x00008800ff027b82 */ /* 0x000ea20000000a00 */
[----:B------:R-:W-:Y:S01]  /*0030*/  HFMA2.MMA R10, -RZ, RZ, 0, 0 ;  /* 0x00000000ff0a7435 */ /* 0x000fe200000001ff */
[----:B------:R-:W-:Y:S01]  /*0040*/  ULDC.64 UR4, c[0x0][0x208] ;  /* 0x0000820000047ab9 */ /* 0x000fe20000000a00 */
[----:B------:R-:W3:Y:S05]  /*0050*/  S2R R0, SR_CTAID.X ;  /* 0x0000000000007919 */ /* 0x000eea0000002500 */
[----:B------:R-:W4:Y:S01]  /*0060*/  LDC.64 R6, c[0x0][0x218] ;  /* 0x00008600ff067b82 */ /* 0x000f220000000a00 */
[----:B-1----:R-:W-:-:S02]  /*0070*/  LOP3.LUT R5, R11, 0x3, RZ, 0xc0, !PT ;  /* 0x000000030b057812 */ /* 0x002fc400078ec0ff */
[C---:B---3--:R-:W-:Y:S02]  /*0080*/  ISETP.GE.AND P1, PT, R0.reuse, 0x20, PT ;  /* 0x000000200000780c */ /* 0x048fe40003f26270 */
[----:B------:R-:W-:-:S03]  /*0090*/  LEA R9, R0, R5, 0x2 ;  /* 0x0000000500097211 */ /* 0x000fc600078e10ff */
[----:B------:R-:W1:Y:S02]  /*00a0*/  LDC.64 R4, c[0x0][0x210] ;  /* 0x00008400ff047b82 */ /* 0x000e640000000a00 */
[----:B--2---:R-:W-:-:S06]  /*00b0*/  IMAD.WIDE R2, R9, 0x4, R2 ;  /* 0x0000000409027825 */ /* 0x004fcc00078e0202 */
[----:B------:R-:W2:Y:S01]  /*00c0*/  @!P1 LDG.E R10, desc[UR4][R2.64] ;  /* 0x00000004020a9981 */ /* 0x000ea2000c1e1900 */
[----:B------:R-:W-:Y:S01]  /*00d0*/  MOV R8, RZ ;  /* 0x000000ff00087202 */ /* 0x000fe20000000f00 */
[----:B----4-:R-:W-:-:S04]  /*00e0*/  IMAD.WIDE R6, R9, 0x4, R6 ;  /* 0x0000000409067825 */ /* 0x010fc800078e0206 */
[----:B-1----:R-:W-:Y:S01]  /*00f0*/  IMAD.WIDE R4, R9, 0x4, R4 ;  /* 0x0000000409047825 */ /* 0x002fe200078e0204 */
[----:B------:R-:W-:-:S04]  /*0100*/  HFMA2.MMA R9, -RZ, RZ, 0, 0 ;  /* 0x00000000ff097435 */ /* 0x000fc800000001ff */
[----:B------:R-:W3:Y:S06]  /*0110*/  @!P1 LDG.E R8, desc[UR4][R4.64] ;  /* 0x0000000404089981 */ /* 0x000eec000c1e1900 */
[----:B------:R-:W4:Y:S01]  /*0120*/  @!P1 LDG.E R9, desc[UR4][R6.64] ;  /* 0x0000000406099981 */ /* 0x000f22000c1e1900 */
[----:B--2---:R-:W-:-:S04]  /*0130*/  SEL R10, R10, RZ, !P1 ;  /* 0x000000ff0a0a7207 */ /* 0x004fc80004800000 */
[----:B------:R-:W-:-:S05]  /*0140*/  FSEL R10, R10, RZ, !P1 ;  /* 0x000000ff0a0a7208 */ /* 0x000fca0004800000 */
[----:B------:R-:W1:Y:S01]  /*0150*/  SHFL.BFLY PT, R13, R10, 0x2, 0x1f ;  /* 0x0c401f000a0d7f89 */ /* 0x000e6200000e0000 */
[----:B---3--:R-:W-:-:S04]  /*0160*/  SEL R3, R8, RZ, !P1 ;  /* 0x000000ff08037207 */ /* 0x008fc80004800000 */
[----:B------:R-:W-:Y:S02]  /*0170*/  FSEL R3, R3, RZ, !P1 ;  /* 0x000000ff03037208 */ /* 0x000fe40004800000 */
[----:B----4-:R-:W-:-:S03]  /*0180*/  SEL R4, R9, RZ, !P1 ;  /* 0x000000ff09047207 */ /* 0x010fc60004800000 */
[----:B------:R-:W2:Y:S01]  /*0190*/  SHFL.BFLY PT, R6, R3, 0x2, 0x1f ;  /* 0x0c401f0003067f89 */ /* 0x000ea200000e0000 */
[----:B------:R-:W-:Y:S01]  /*01a0*/  FSEL R4, R4, RZ, !P1 ;  /* 0x000000ff04047208 */ /* 0x000fe20004800000 */
[----:B-1----:R-:W-:-:S04]  /*01b0*/  FADD R2, R10, R13 ;  /* 0x0000000d0a027221 */ /* 0x002fc80000000000 */
[----:B------:R-:W1:Y:S01]  /*01c0*/  SHFL.BFLY PT, R5, R4, 0x2, 0x1f ;  /* 0x0c401f0004057f89 */ /* 0x000e6200000e0000 */
[C---:B------:R-:W-:Y:S01]  /*01d0*/  FMUL R15, R2.reuse, 0.25 ;  /* 0x3e800000020f7820 */ /* 0x040fe20000400000 */
[C---:B------:R-:W-:Y:S02]  /*01e0*/  FSETP.GEU.AND P2, PT, |R2|.reuse, 1.175494350822287508e-38, PT ;  /* 0x008000000200780b */ /* 0x040fe40003f4e200 */
[----:B------:R-:W3:Y:S01]  /*01f0*/  SHFL.BFLY PT, R17, R2, 0x1, 0x1f ;  /* 0x0c201f0002117f89 */ /* 0x000ee200000e0000 */
[C---:B------:R-:W-:Y:S02]  /*0200*/  FSETP.GT.AND P0, PT, |R2|.reuse, 8.50705917302346158658e+37, PT ;  /* 0x7e8000000200780b */ /* 0x040fe40003f04200 */
[----:B------:R-:W-:Y:S02]  /*0210*/  FSETP.NEU.AND P1, PT, R2, RZ, PT ;  /* 0x000000ff0200720b */ /* 0x000fe40003f2d000 */
[----:B------:R-:W-:-:S06]  /*0220*/  FSEL R15, R15, R2, P0 ;  /* 0x000000020f0f7208 */ /* 0x000fcc0000000000 */
[----:B------:R-:W-:-:S03]  /*0230*/  @!P2 FMUL R15, R15, 16777216 ;  /* 0x4b8000000f0fa820 */ /* 0x000fc60000400000 */
[----:B------:R-:W-:Y:S01]  /*0240*/  @P0 FMUL R13, R13, 0.25 ;  /* 0x3e8000000d0d0820 */ /* 0x000fe20000400000 */
[----:B--2---:R-:W-:Y:S01]  /*0250*/  FADD R6, -R3, R6 ;  /* 0x0000000603067221 */ /* 0x004fe20000000100 */
[----:B------:R-:W2:Y:S02]  /*0260*/  MUFU.RCP R8, R15 ;  /* 0x0000000f00087308 */ /* 0x000ea40000001000 */
[----:B------:R-:W-:Y:S01]  /*0270*/  @!P2 FMUL R13, R13, 16777216 ;  /* 0x4b8000000d0da820 */ /* 0x000fe20000400000 */
[----:B------:R-:W-:Y:S01]  /*0280*/  FMUL R7, R6, R6 ;  /* 0x0000000606077220 */ /* 0x000fe20000400000 */
[----:B-1----:R-:W-:-:S03]  /*0290*/  FADD R5, R4, R5 ;  /* 0x0000000504057221 */ /* 0x002fc60000000000 */
[----:B------:R-:W-:Y:S01]  /*02a0*/  FMUL R7, R10, R7 ;  /* 0x000000070a077220 */ /* 0x000fe20000400000 */
[----:B---3--:R-:W-:-:S05]  /*02b0*/  FADD R12, R2, R17 ;  /* 0x00000011020c7221 */ /* 0x008fca0000000000 */
[----:B------:R-:W-:Y:S01]  /*02c0*/  FSETP.GT.AND P0, PT, |R12|, 8.50705917302346158658e+37, PT ;  /* 0x7e8000000c00780b */ /* 0x000fe20003f04200 */
[----:B--2---:R-:W-:Y:S01]  /*02d0*/  FMUL R8, R8, R13 ;  /* 0x0000000d08087220 */ /* 0x004fe20000400000 */
[----:B------:R-:W-:-:S04]  /*02e0*/  FSETP.GEU.AND P2, PT, |R12|, 1.175494350822287508e-38, PT ;  /* 0x008000000c00780b */ /* 0x000fc80003f4e200 */
[----:B------:R-:W-:Y:S02]  /*02f0*/  FSEL R8, R8, RZ, P1 ;  /* 0x000000ff08087208 */ /* 0x000fe40000800000 */
[----:B------:R-:W-:-:S03]  /*0300*/  FSETP.NEU.AND P1, PT, R12, RZ, PT ;  /* 0x000000ff0c00720b */ /* 0x000fc60003f2d000 */
[----:B------:R-:W-:Y:S02]  /*0310*/  FFMA R3, R6, R8, R3 ;  /* 0x0000000806037223 */ /* 0x000fe40000000003 */
[----:B------:R-:W-:Y:S01]  /*0320*/  @P0 FMUL R12, R12, 0.25 ;  /* 0x3e8000000c0c0820 */ /* 0x000fe20000400000 */
[----:B------:R-:W-:Y:S01]  /*0330*/  FFMA R5, R8, R7, R5 ;  /* 0x0000000708057223 */ /* 0x000fe20000000005 */
[----:B------:R-:W-:Y:S01]  /*0340*/  @P0 FMUL R17, R17, 0.25 ;  /* 0x3e80000011110820 */ /* 0x000fe20000400000 */
[----:B------:R-:W1:Y:S01]  /*0350*/  LDC.64 R8, c[0x0][0x238] ;  /* 0x00008e00ff087b82 */ /* 0x000e620000000a00 */
[----:B------:R-:W2:Y:S01]  /*0360*/  SHFL.BFLY PT, R4, R3, 0x1, 0x1f ;  /* 0x0c201f0003047f89 */ /* 0x000ea200000e0000 */
[----:B------:R-:W-:Y:S01]  /*0370*/  @!P2 FMUL R12, R12, 16777216 ;  /* 0x4b8000000c0ca820 */ /* 0x000fe20000400000 */
[----:B------:R-:W-:Y:S01]  /*0380*/  @!P2 FMUL R17, R17, 16777216 ;  /* 0x4b8000001111a820 */ /* 0x000fe20000400000 */
[----:B------:R-:W-:Y:S01]  /*0390*/  LOP3.LUT P0, RZ, R11, 0x3f, RZ, 0xc0, !PT ;  /* 0x0000003f0bff7812 */ /* 0x000fe2000780c0ff */
[----:B------:R-:W3:Y:S03]  /*03a0*/  SHFL.BFLY PT, R6, R5, 0x1, 0x1f ;  /* 0x0c201f0005067f89 */ /* 0x000ee600000e0000 */
[----:B------:R-:W4:Y:S01]  /*03b0*/  MUFU.RCP R12, R12 ;  /* 0x0000000c000c7308 */ /* 0x000f220000001000 */
[----:B------:R-:W-:Y:S01]  /*03c0*/  ISETP.LT.AND P0, PT, R0, 0x20, !P0 ;  /* 0x000000200000780c */ /* 0x000fe20004701270 */
[----:B----4-:R-:W-:Y:S01]  /*03d0*/  FMUL R17, R12, R17 ;  /* 0x000000110c117220 */ /* 0x010fe20000400000 */
[----:B-1----:R-:W-:-:S04]  /*03e0*/  IMAD.WIDE R8, R0, 0x4, R8 ;  /* 0x0000000400087825 */ /* 0x002fc800078e0208 */
[----:B--2---:R-:W-:Y:S01]  /*03f0*/  FADD R10, -R3, R4 ;  /* 0x00000004030a7221 */ /* 0x004fe20000000100 */
[----:B------:R-:W-:-:S03]  /*0400*/  FSEL R17, R17, RZ, P1 ;  /* 0x000000ff11117208 */ /* 0x000fc60000800000 */
[----:B------:R-:W-:Y:S01]  /*0410*/  FMUL R7, R10, R10 ;  /* 0x0000000a0a077220 */ /* 0x000fe20000400000 */
[----:B---3--:R-:W-:Y:S02]  /*0420*/  FADD R6, R5, R6 ;  /* 0x0000000605067221 */ /* 0x008fe40000000000 */
[----:B------:R-:W1:Y:S01]  /*0430*/  LDC.64 R4, c[0x0][0x228] ;  /* 0x00008a00ff047b82 */ /* 0x000e620000000a00 */
[----:B------:R-:W-:Y:S01]  /*0440*/  FMUL R7, R2, R7 ;  /* 0x0000000702077220 */ /* 0x000fe20000400000 */
[----:B------:R-:W-:Y:S01]  /*0450*/  MOV R2, 0x38000000 ;  /* 0x3800000000027802 */ /* 0x000fe20000000f00 */
[----:B------:R-:W-:Y:S02]  /*0460*/  FFMA R3, R10, R17, R3 ;  /* 0x000000110a037223 */ /* 0x000fe40000000003 */
[----:B------:R-:W-:-:S03]  /*0470*/  FFMA R13, R17, R7, R6 ;  /* 0x00000007110d7223 */ /* 0x000fc60000000006 */
[----:B------:R-:W2:Y:S01]  /*0480*/  LDC.64 R6, c[0x0][0x230] ;  /* 0x00008c00ff067b82 */ /* 0x000ea20000000a00 */
[----:B------:R-:W-:-:S04]  /*0490*/  FFMA R2, R13, R2, 9.9999997473787516356e-06 ;  /* 0x3727c5ac0d027423 */ /* 0x000fc80000000002 */
[----:B------:R-:W3:Y:S01]  /*04a0*/  MUFU.RSQ R11, R2 ;  /* 0x00000002000b7308 */ /* 0x000ee20000001400 */
[C---:B-1----:R-:W-:Y:S01]  /*04b0*/  IMAD.WIDE R4, R0.reuse, 0x4, R4 ;  /* 0x0000000400047825 */ /* 0x042fe200078e0204 */
[----:B---3--:R1:W-:Y:S04]  /*04c0*/  @P0 STG.E desc[UR4][R8.64], R11 ;  /* 0x0000000b08000986 */ /* 0x0083e8000c101904 */
[----:B------:R1:W-:Y:S01]  /*04d0*/  @P0 STG.E desc[UR4][R4.64], R3 ;  /* 0x0000000304000986 */ /* 0x0003e2000c101904 */
[----:B--2---:R-:W-:Y:S01]  /*04e0*/  IMAD.WIDE R6, R0, 0x4, R6 ;  /* 0x0000000400067825 */ /* 0x004fe200078e0206 */
[----:B------:R-:W-:Y:S06]  /*04f0*/  @!P0 EXIT ;  /* 0x000000000000894d */ /* 0x000fec0003800000 */
[----:B------:R-:W-:Y:S01]  /*0500*/  STG.E desc[UR4][R6.64], R13 ;  /* 0x0000000d06007986 */ /* 0x000fe2000c101904 */
[----:B------:R-:W-:Y:S05]  /*0510*/  EXIT ;  /* 0x000000000000794d */ /* 0x000fea0003800000 */
.L_x_0:
[----:B------:R-:W-:-:S00]  /*0520*/  BRA `(.L_x_0) ;  /* 0xfffffffc00fc7947 */ /* 0x000fc0000383ffff */
[----:B------:R-:W-:-:S00]  /*0530*/  NOP ;  /* 0x0000000000007918 */ /* 0x000fc00000000000 */
        /* <DEDUP_REMOVED lines=12> */
.L_x_1:


//--------------------- .nv.global.init           --------------------------
	.section	.nv.global.init,"aw",@progbits
.nv.global.init:
	.type		_$_str,@object
	.size		_$_str,(.L_0 - _$_str)
_$_str:
        /*0000*/ 	.byte	0x5f, 0x5f, 0x43, 0x55, 0x44, 0x41, 0x5f, 0x46, 0x54, 0x5a, 0x00
.L_0:


//--------------------- .nv.constant0.triton_per_fused_native_group_norm_12 --------------------------
	.section	.nv.constant0.triton_per_fused_native_group_norm_12,"a",@progbits
	.sectionflags	@""
	.align	4
.nv.constant0.triton_per_fused_native_group_norm_12:
	.zero		584
